//
// Generated by NVIDIA NVVM Compiler
//
// Compiler Build ID: CL-36424714
// Cuda compilation tools, release 13.0, V13.0.88
// Based on NVVM 20.0.0
//

.version 9.0
.target sm_100
.address_size 64

	// .globl	_Z13computeOutputPfS_iii

.visible .entry _Z13computeOutputPfS_iii(
	.param .u64 .ptr .align 1 _Z13computeOutputPfS_iii_param_0,
	.param .u64 .ptr .align 1 _Z13computeOutputPfS_iii_param_1,
	.param .u32 _Z13computeOutputPfS_iii_param_2,
	.param .u32 _Z13computeOutputPfS_iii_param_3,
	.param .u32 _Z13computeOutputPfS_iii_param_4
)
{
	.reg .pred 	%p<20>;
	.reg .b32 	%r<153>;
	.reg .b32 	%f<76>;
	.reg .b64 	%rd<45>;

	ld.param.u64 	%rd4, [_Z13computeOutputPfS_iii_param_0];
	ld.param.u64 	%rd5, [_Z13computeOutputPfS_iii_param_1];
	ld.param.u32 	%r68, [_Z13computeOutputPfS_iii_param_2];
	ld.param.u32 	%r69, [_Z13computeOutputPfS_iii_param_3];
	ld.param.u32 	%r70, [_Z13computeOutputPfS_iii_param_4];
	cvta.to.global.u64 	%rd1, %rd5;
	cvta.to.global.u64 	%rd2, %rd4;
	mov.u32 	%r71, %ctaid.y;
	mov.u32 	%r72, %ntid.y;
	mul.lo.s32 	%r1, %r71, %r72;
	mov.u32 	%r2, %tid.y;
	add.s32 	%r3, %r1, %r2;
	add.s32 	%r4, %r69, %r3;
	mov.u32 	%r73, %ctaid.x;
	mov.u32 	%r74, %ntid.x;
	mov.u32 	%r75, %tid.x;
	mad.lo.s32 	%r5, %r73, %r74, %r75;
	add.s32 	%r6, %r69, %r5;
	sub.s32 	%r76, %r68, %r69;
	max.s32 	%r77, %r4, %r6;
	setp.ge.s32 	%p1, %r77, %r76;
	setp.lt.s32 	%p2, %r70, 1;
	or.pred  	%p3, %p1, %p2;
	@%p3 bra 	$L__BB0_26;
	neg.s32 	%r7, %r69;
	setp.gt.s32 	%p4, %r69, -1;
	shl.b32 	%r8, %r69, 1;
	sub.s32 	%r9, %r68, %r8;
	@%p4 bra 	$L__BB0_13;
	and.b32  	%r10, %r70, 7;
	setp.lt.u32 	%p12, %r70, 8;
	mov.b32 	%r143, 0;
	@%p12 bra 	$L__BB0_5;
	and.b32  	%r143, %r70, 2147483640;
	neg.s32 	%r141, %r143;
	add.s32 	%r88, %r2, %r68;
	add.s32 	%r89, %r88, %r1;
	sub.s32 	%r90, %r89, %r8;
	mad.lo.s32 	%r140, %r90, %r9, %r5;
	shl.b32 	%r91, %r68, 3;
	shl.b32 	%r92, %r69, 4;
	sub.s32 	%r93, %r91, %r92;
	mul.lo.s32 	%r14, %r9, %r93;
	shl.b32 	%r94, %r68, 1;
	add.s32 	%r95, %r3, %r94;
	shl.b32 	%r96, %r69, 2;
	sub.s32 	%r97, %r95, %r96;
	mad.lo.s32 	%r139, %r97, %r9, %r5;
	mad.lo.s32 	%r98, %r68, 3, %r3;
	mul.lo.s32 	%r99, %r69, 6;
	sub.s32 	%r100, %r98, %r99;
	mad.lo.s32 	%r138, %r100, %r9, %r5;
	shl.b32 	%r101, %r68, 2;
	add.s32 	%r102, %r3, %r101;
	shl.b32 	%r103, %r69, 3;
	sub.s32 	%r104, %r102, %r103;
	mad.lo.s32 	%r137, %r104, %r9, %r5;
	mad.lo.s32 	%r105, %r68, 5, %r3;
	mul.lo.s32 	%r106, %r69, 10;
	sub.s32 	%r107, %r105, %r106;
	mad.lo.s32 	%r136, %r107, %r9, %r5;
	mad.lo.s32 	%r108, %r68, 6, %r3;
	mul.lo.s32 	%r109, %r69, 12;
	sub.s32 	%r110, %r108, %r109;
	mad.lo.s32 	%r135, %r110, %r9, %r5;
	mad.lo.s32 	%r111, %r68, 7, %r3;
	mul.lo.s32 	%r112, %r69, 14;
	sub.s32 	%r113, %r111, %r112;
	mad.lo.s32 	%r134, %r113, %r9, %r5;
	mad.lo.s32 	%r133, %r3, %r9, %r5;
$L__BB0_4:
	.pragma "nounroll";
	mul.wide.s32 	%rd15, %r133, 4;
	add.s64 	%rd16, %rd1, %rd15;
	mov.b32 	%r114, 0;
	st.global.u32 	[%rd16], %r114;
	mul.wide.s32 	%rd17, %r140, 4;
	add.s64 	%rd18, %rd1, %rd17;
	st.global.u32 	[%rd18], %r114;
	mul.wide.s32 	%rd19, %r139, 4;
	add.s64 	%rd20, %rd1, %rd19;
	st.global.u32 	[%rd20], %r114;
	mul.wide.s32 	%rd21, %r138, 4;
	add.s64 	%rd22, %rd1, %rd21;
	st.global.u32 	[%rd22], %r114;
	mul.wide.s32 	%rd23, %r137, 4;
	add.s64 	%rd24, %rd1, %rd23;
	st.global.u32 	[%rd24], %r114;
	mul.wide.s32 	%rd25, %r136, 4;
	add.s64 	%rd26, %rd1, %rd25;
	st.global.u32 	[%rd26], %r114;
	mul.wide.s32 	%rd27, %r135, 4;
	add.s64 	%rd28, %rd1, %rd27;
	st.global.u32 	[%rd28], %r114;
	mul.wide.s32 	%rd29, %r134, 4;
	add.s64 	%rd30, %rd1, %rd29;
	st.global.u32 	[%rd30], %r114;
	add.s32 	%r141, %r141, 8;
	add.s32 	%r140, %r140, %r14;
	add.s32 	%r139, %r139, %r14;
	add.s32 	%r138, %r138, %r14;
	add.s32 	%r137, %r137, %r14;
	add.s32 	%r136, %r136, %r14;
	add.s32 	%r135, %r135, %r14;
	add.s32 	%r134, %r134, %r14;
	add.s32 	%r133, %r133, %r14;
	setp.ne.s32 	%p13, %r141, 0;
	@%p13 bra 	$L__BB0_4;
$L__BB0_5:
	setp.eq.s32 	%p14, %r10, 0;
	@%p14 bra 	$L__BB0_26;
	and.b32  	%r41, %r70, 3;
	setp.lt.u32 	%p15, %r10, 4;
	@%p15 bra 	$L__BB0_8;
	mad.lo.s32 	%r115, %r143, %r9, %r3;
	mad.lo.s32 	%r116, %r115, %r9, %r5;
	mul.wide.s32 	%rd31, %r116, 4;
	add.s64 	%rd32, %rd1, %rd31;
	mov.b32 	%r117, 0;
	st.global.u32 	[%rd32], %r117;
	add.s32 	%r118, %r115, %r9;
	mad.lo.s32 	%r119, %r118, %r9, %r5;
	mul.wide.s32 	%rd33, %r119, 4;
	add.s64 	%rd34, %rd1, %rd33;
	st.global.u32 	[%rd34], %r117;
	add.s32 	%r120, %r118, %r9;
	mad.lo.s32 	%r121, %r120, %r9, %r5;
	mul.wide.s32 	%rd35, %r121, 4;
	add.s64 	%rd36, %rd1, %rd35;
	st.global.u32 	[%rd36], %r117;
	add.s32 	%r122, %r120, %r9;
	mad.lo.s32 	%r123, %r122, %r9, %r5;
	mul.wide.s32 	%rd37, %r123, 4;
	add.s64 	%rd38, %rd1, %rd37;
	st.global.u32 	[%rd38], %r117;
	add.s32 	%r143, %r143, 4;
$L__BB0_8:
	setp.eq.s32 	%p16, %r41, 0;
	@%p16 bra 	$L__BB0_26;
	setp.eq.s32 	%p17, %r41, 1;
	@%p17 bra 	$L__BB0_11;
	mad.lo.s32 	%r124, %r143, %r9, %r3;
	mad.lo.s32 	%r125, %r124, %r9, %r5;
	mul.wide.s32 	%rd39, %r125, 4;
	add.s64 	%rd40, %rd1, %rd39;
	mov.b32 	%r126, 0;
	st.global.u32 	[%rd40], %r126;
	add.s32 	%r127, %r124, %r9;
	mad.lo.s32 	%r128, %r127, %r9, %r5;
	mul.wide.s32 	%rd41, %r128, 4;
	add.s64 	%rd42, %rd1, %rd41;
	st.global.u32 	[%rd42], %r126;
	add.s32 	%r143, %r143, 2;
$L__BB0_11:
	and.b32  	%r129, %r70, 1;
	setp.eq.b32 	%p18, %r129, 1;
	not.pred 	%p19, %p18;
	@%p19 bra 	$L__BB0_26;
	mad.lo.s32 	%r130, %r143, %r9, %r3;
	mad.lo.s32 	%r131, %r130, %r9, %r5;
	mul.wide.s32 	%rd43, %r131, 4;
	add.s64 	%rd44, %rd1, %rd43;
	mov.b32 	%r132, 0;
	st.global.u32 	[%rd44], %r132;
	bra.uni 	$L__BB0_26;
$L__BB0_13:
	add.s32 	%r79, %r8, 1;
	and.b32  	%r46, %r8, 14;
	and.b32  	%r47, %r8, 6;
	and.b32  	%r48, %r69, 1;
	and.b32  	%r80, %r79, -16;
	neg.s32 	%r49, %r80;
	mov.b32 	%r145, 0;
$L__BB0_14:
	mov.f32 	%f72, 0f00000000;
	mov.u32 	%r146, %r7;
$L__BB0_15:
	setp.lt.u32 	%p5, %r8, 15;
	add.s32 	%r81, %r146, %r4;
	mul.lo.s32 	%r52, %r81, %r68;
	add.s32 	%r53, %r52, %r6;
	mov.u32 	%r150, %r7;
	@%p5 bra 	$L__BB0_18;
	add.s32 	%r147, %r5, %r52;
	mov.u32 	%r148, %r49;
	mov.u32 	%r150, %r7;
$L__BB0_17:
	.pragma "nounroll";
	mul.wide.s32 	%rd6, %r147, 4;
	add.s64 	%rd7, %rd2, %rd6;
	ld.global.f32 	%f13, [%rd7];
	add.f32 	%f14, %f72, %f13;
	ld.global.f32 	%f15, [%rd7+4];
	add.f32 	%f16, %f14, %f15;
	ld.global.f32 	%f17, [%rd7+8];
	add.f32 	%f18, %f16, %f17;
	ld.global.f32 	%f19, [%rd7+12];
	add.f32 	%f20, %f18, %f19;
	ld.global.f32 	%f21, [%rd7+16];
	add.f32 	%f22, %f20, %f21;
	ld.global.f32 	%f23, [%rd7+20];
	add.f32 	%f24, %f22, %f23;
	ld.global.f32 	%f25, [%rd7+24];
	add.f32 	%f26, %f24, %f25;
	ld.global.f32 	%f27, [%rd7+28];
	add.f32 	%f28, %f26, %f27;
	ld.global.f32 	%f29, [%rd7+32];
	add.f32 	%f30, %f28, %f29;
	ld.global.f32 	%f31, [%rd7+36];
	add.f32 	%f32, %f30, %f31;
	ld.global.f32 	%f33, [%rd7+40];
	add.f32 	%f34, %f32, %f33;
	ld.global.f32 	%f35, [%rd7+44];
	add.f32 	%f36, %f34, %f35;
	ld.global.f32 	%f37, [%rd7+48];
	add.f32 	%f38, %f36, %f37;
	ld.global.f32 	%f39, [%rd7+52];
	add.f32 	%f40, %f38, %f39;
	ld.global.f32 	%f41, [%rd7+56];
	add.f32 	%f42, %f40, %f41;
	ld.global.f32 	%f43, [%rd7+60];
	add.f32 	%f72, %f42, %f43;
	add.s32 	%r150, %r150, 16;
	add.s32 	%r148, %r148, 16;
	add.s32 	%r147, %r147, 16;
	setp.ne.s32 	%p6, %r148, 0;
	@%p6 bra 	$L__BB0_17;
$L__BB0_18:
	setp.lt.u32 	%p7, %r46, 7;
	@%p7 bra 	$L__BB0_20;
	add.s32 	%r82, %r53, %r150;
	mul.wide.s32 	%rd8, %r82, 4;
	add.s64 	%rd9, %rd2, %rd8;
	ld.global.f32 	%f44, [%rd9];
	add.f32 	%f45, %f72, %f44;
	ld.global.f32 	%f46, [%rd9+4];
	add.f32 	%f47, %f45, %f46;
	ld.global.f32 	%f48, [%rd9+8];
	add.f32 	%f49, %f47, %f48;
	ld.global.f32 	%f50, [%rd9+12];
	add.f32 	%f51, %f49, %f50;
	ld.global.f32 	%f52, [%rd9+16];
	add.f32 	%f53, %f51, %f52;
	ld.global.f32 	%f54, [%rd9+20];
	add.f32 	%f55, %f53, %f54;
	ld.global.f32 	%f56, [%rd9+24];
	add.f32 	%f57, %f55, %f56;
	ld.global.f32 	%f58, [%rd9+28];
	add.f32 	%f72, %f57, %f58;
	add.s32 	%r150, %r150, 8;
$L__BB0_20:
	setp.lt.u32 	%p8, %r47, 3;
	@%p8 bra 	$L__BB0_22;
	add.s32 	%r83, %r53, %r150;
	mul.wide.s32 	%rd10, %r83, 4;
	add.s64 	%rd11, %rd2, %rd10;
	ld.global.f32 	%f59, [%rd11];
	add.f32 	%f60, %f72, %f59;
	ld.global.f32 	%f61, [%rd11+4];
	add.f32 	%f62, %f60, %f61;
	ld.global.f32 	%f63, [%rd11+8];
	add.f32 	%f64, %f62, %f63;
	ld.global.f32 	%f65, [%rd11+12];
	add.f32 	%f72, %f64, %f65;
	add.s32 	%r150, %r150, 4;
$L__BB0_22:
	setp.eq.s32 	%p9, %r48, 0;
	add.s32 	%r84, %r53, %r150;
	mul.wide.s32 	%rd12, %r84, 4;
	add.s64 	%rd3, %rd2, %rd12;
	ld.global.f32 	%f66, [%rd3];
	add.f32 	%f72, %f72, %f66;
	@%p9 bra 	$L__BB0_24;
	ld.global.f32 	%f67, [%rd3+4];
	add.f32 	%f68, %f72, %f67;
	ld.global.f32 	%f69, [%rd3+8];
	add.f32 	%f72, %f68, %f69;
$L__BB0_24:
	add.s32 	%r66, %r146, 1;
	setp.ne.s32 	%p10, %r146, %r69;
	mov.u32 	%r146, %r66;
	@%p10 bra 	$L__BB0_15;
	mad.lo.s32 	%r85, %r145, %r9, %r3;
	mad.lo.s32 	%r86, %r85, %r9, %r5;
	mul.wide.s32 	%rd13, %r86, 4;
	add.s64 	%rd14, %rd1, %rd13;
	st.global.f32 	[%rd14], %f72;
	add.s32 	%r145, %r145, 1;
	setp.ne.s32 	%p11, %r145, %r70;
	@%p11 bra 	$L__BB0_14;
$L__BB0_26:
	ret;

}


// ===== COMPILED SASS (sm_100) =====

	.target	sm_100

	.elftype	@"ET_EXEC"


//--------------------- .note.nv.tkinfo           --------------------------
	.section	.note.nv.tkinfo,"",@"SHT_NOTE"
	.sectionflags	@"SHF_NOTE_NV_TKINFO"
	.tkinfo
        /*0018*/ 	.word	0x00000002
        /*0030*/ 	.string	""
        /*0030*/ 	.string	"ptxas"
        /*0030*/ 	.string	"Cuda compilation tools, release 13.0, V13.0.88"
        /*0030*/ 	.string	"Build cuda_13.0.r13.0/compiler.36424714_0"
        /*0030*/ 	.string	"-arch sm_100 -m 64 "



//--------------------- .note.nv.cuinfo           --------------------------
	.section	.note.nv.cuinfo,"",@"SHT_NOTE"
	.sectionflags	@"SHF_NOTE_NV_CUINFO"
        /*0018*/ 	.short	0x0002
        /*001a*/ 	.short	0x0064
        /*001c*/ 	.short	0x0082
	.zero		2


//--------------------- .nv.info                  --------------------------
	.section	.nv.info,"",@"SHT_CUDA_INFO"
	.align	4


	//----- nvinfo : EIATTR_REGCOUNT
	.align		4
        /*0000*/ 	.byte	0x04, 0x2f
        /*0002*/ 	.short	(.L_1 - .L_0)
	.align		4
.L_0:
        /*0004*/ 	.word	index@(_Z13computeOutputPfS_iii)
        /*0008*/ 	.word	0x00000020


	//----- nvinfo : EIATTR_FRAME_SIZE
	.align		4
.L_1:
        /*000c*/ 	.byte	0x04, 0x11
        /*000e*/ 	.short	(.L_3 - .L_2)
	.align		4
.L_2:
        /*0010*/ 	.word	index@(_Z13computeOutputPfS_iii)
        /*0014*/ 	.word	0x00000000


	//----- nvinfo : EIATTR_MIN_STACK_SIZE
	.align		4
.L_3:
        /*0018*/ 	.byte	0x04, 0x12
        /*001a*/ 	.short	(.L_5 - .L_4)
	.align		4
.L_4:
        /*001c*/ 	.word	index@(_Z13computeOutputPfS_iii)
        /*0020*/ 	.word	0x00000000
.L_5:


//--------------------- .nv.compat                --------------------------
	.section	.nv.compat,"",@"SHT_CUDA_COMPAT_INFO"
	.align	4
        /*0000*/ 	.byte	0x02, 0x09, 0x00, 0x00, 0x02, 0x02, 0x01, 0x00, 0x02, 0x05, 0x05, 0x00, 0x03, 0x07, 0x01, 0x01
        /*0010*/ 	.byte	0x02, 0x03, 0x00, 0x00, 0x02, 0x06, 0x01, 0x00, 0x04, 0x0b, 0x08, 0x00, 0x09, 0x00, 0x00, 0x00
        /*0020*/ 	.byte	0x00, 0x00, 0x00, 0x00


//--------------------- .nv.info._Z13computeOutputPfS_iii --------------------------
	.section	.nv.info._Z13computeOutputPfS_iii,"",@"SHT_CUDA_INFO"
	.sectionflags	@""
	.align	4


	//----- nvinfo : EIATTR_CUDA_API_VERSION
	.align		4
        /*0000*/ 	.byte	0x04, 0x37
        /*0002*/ 	.short	(.L_7 - .L_6)
.L_6:
        /*0004*/ 	.word	0x00000082


	//----- nvinfo : EIATTR_KPARAM_INFO
	.align		4
.L_7:
        /*0008*/ 	.byte	0x04, 0x17
        /*000a*/ 	.short	(.L_9 - .L_8)
.L_8:
        /*000c*/ 	.word	0x00000000
        /*0010*/ 	.short	0x0004
        /*0012*/ 	.short	0x0018
        /*0014*/ 	.byte	0x00, 0xf0, 0x11, 0x00


	//----- nvinfo : EIATTR_KPARAM_INFO
	.align		4
.L_9:
        /*0018*/ 	.byte	0x04, 0x17
        /*001a*/ 	.short	(.L_11 - .L_10)
.L_10:
        /*001c*/ 	.word	0x00000000
        /*0020*/ 	.short	0x0003
        /*0022*/ 	.short	0x0014
        /*0024*/ 	.byte	0x00, 0xf0, 0x11, 0x00


	//----- nvinfo : EIATTR_KPARAM_INFO
	.align		4
.L_11:
        /*0028*/ 	.byte	0x04, 0x17
        /*002a*/ 	.short	(.L_13 - .L_12)
.L_12:
        /*002c*/ 	.word	0x00000000
        /*0030*/ 	.short	0x0002
        /*0032*/ 	.short	0x0010
        /*0034*/ 	.byte	0x00, 0xf0, 0x11, 0x00


	//----- nvinfo : EIATTR_KPARAM_INFO
	.align		4
.L_13:
        /*0038*/ 	.byte	0x04, 0x17
        /*003a*/ 	.short	(.L_15 - .L_14)
.L_14:
        /*003c*/ 	.word	0x00000000
        /*0040*/ 	.short	0x0001
        /*0042*/ 	.short	0x0008
        /*0044*/ 	.byte	0x00, 0xf5, 0x21, 0x00


	//----- nvinfo : EIATTR_KPARAM_INFO
	.align		4
.L_15:
        /*0048*/ 	.byte	0x04, 0x17
        /*004a*/ 	.short	(.L_17 - .L_16)
.L_16:
        /*004c*/ 	.word	0x00000000
        /*0050*/ 	.short	0x0000
        /*0052*/ 	.short	0x0000
        /*0054*/ 	.byte	0x00, 0xf5, 0x21, 0x00


	//----- nvinfo : EIATTR_SPARSE_MMA_MASK
	.align		4
.L_17:
        /*0058*/ 	.byte	0x03, 0x50
        /*005a*/ 	.short	0x0000


	//----- nvinfo : EIATTR_MAXREG_COUNT
	.align		4
        /*005c*/ 	.byte	0x03, 0x1b
        /*005e*/ 	.short	0x00ff


	//----- nvinfo : EIATTR_MERCURY_ISA_VERSION
	.align		4
        /*0060*/ 	.byte	0x03, 0x5f
        /*0062*/ 	.short	0x0101


	//----- nvinfo : EIATTR_VRC_CTA_INIT_COUNT
	.align		4
        /*0064*/ 	.byte	0x02, 0x4a
	.zero		1
	.zero		1


	//----- nvinfo : EIATTR_EXIT_INSTR_OFFSETS
	.align		4
        /*0068*/ 	.byte	0x04, 0x1c
        /*006a*/ 	.short	(.L_19 - .L_18)


	//   ....[0]....
.L_18:
        /*006c*/ 	.word	0x00000120


	//   ....[1]....
        /*0070*/ 	.word	0x00000550


	//   ....[2]....
        /*0074*/ 	.word	0x000006c0


	//   ....[3]....
        /*0078*/ 	.word	0x000007b0


	//   ....[4]....
        /*007c*/ 	.word	0x00000810


	//   ....[5]....
        /*0080*/ 	.word	0x00000f10


	//----- nvinfo : EIATTR_CBANK_PARAM_SIZE
	.align		4
.L_19:
        /*0084*/ 	.byte	0x03, 0x19
        /*0086*/ 	.short	0x001c


	//----- nvinfo : EIATTR_PARAM_CBANK
	.align		4
        /*0088*/ 	.byte	0x04, 0x0a
        /*008a*/ 	.short	(.L_21 - .L_20)
	.align		4
.L_20:
        /*008c*/ 	.word	index@(.nv.constant0._Z13computeOutputPfS_iii)
        /*0090*/ 	.short	0x0380
        /*0092*/ 	.short	0x001c


	//----- nvinfo : EIATTR_SW_WAR
	.align		4
.L_21:
        /*0094*/ 	.byte	0x04, 0x36
        /*0096*/ 	.short	(.L_23 - .L_22)
.L_22:
        /*0098*/ 	.word	0x00000008
.L_23:


//--------------------- .nv.callgraph             --------------------------
	.section	.nv.callgraph,"",@"SHT_CUDA_CALLGRAPH"
	.align	4
	.sectionentsize	8
	.align		4
        /*0000*/ 	.word	0x00000000
	.align		4
        /*0004*/ 	.word	0xffffffff
	.align		4
        /*0008*/ 	.word	0x00000000
	.align		4
        /*000c*/ 	.word	0xfffffffe
	.align		4
        /*0010*/ 	.word	0x00000000
	.align		4
        /*0014*/ 	.word	0xfffffffd
	.align		4
        /*0018*/ 	.word	0x00000000
	.align		4
        /*001c*/ 	.word	0xfffffffc


//--------------------- .text._Z13computeOutputPfS_iii --------------------------
	.section	.text._Z13computeOutputPfS_iii,"ax",@progbits
	.align	128
        .global         _Z13computeOutputPfS_iii
        .type           _Z13computeOutputPfS_iii,@function
        .size           _Z13computeOutputPfS_iii,(.L_x_10 - _Z13computeOutputPfS_iii)
        .other          _Z13computeOutputPfS_iii,@"STO_CUDA_ENTRY STV_DEFAULT"
_Z13computeOutputPfS_iii:
.text._Z13computeOutputPfS_iii:
[----:B------:R-:W-:Y:S01]  /*0000*/  LDC R1, c[0x0][0x37c] ;  /* 0x0000df00ff017b82 */ /* 0x000fe20000000800 */
[----:B------:R-:W0:Y:S07]  /*0010*/  S2R R3, SR_TID.X ;  /* 0x0000000000037919 */ /* 0x000e2e0000002100 */
[----:B------:R-:W1:Y:S01]  /*0020*/  S2UR UR4, SR_CTAID.Y ;  /* 0x00000000000479c3 */ /* 0x000e620000002600 */
[----:B------:R-:W1:Y:S01]  /*0030*/  LDCU UR5, c[0x0][0x364] ;  /* 0x00006c80ff0577ac */ /* 0x000e620008000800 */
[----:B------:R-:W2:Y:S06]  /*0040*/  S2R R7, SR_TID.Y ;  /* 0x0000000000077919 */ /* 0x000eac0000002200 */
[----:B------:R-:W0:Y:S08]  /*0050*/  S2UR UR6, SR_CTAID.X ;  /* 0x00000000000679c3 */ /* 0x000e300000002500 */
[----:B------:R-:W0:Y:S08]  /*0060*/  LDC R2, c[0x0][0x360] ;  /* 0x0000d800ff027b82 */ /* 0x000e300000000800 */
[----:B------:R-:W3:Y:S01]  /*0070*/  LDC.64 R8, c[0x0][0x390] ;  /* 0x0000e400ff087b82 */ /* 0x000ee20000000a00 */
[----:B-1----:R-:W-:-:S07]  /*0080*/  UIMAD UR4, UR4, UR5, URZ ;  /* 0x00000005040472a4 */ /* 0x002fce000f8e02ff */
[----:B------:R-:W1:Y:S01]  /*0090*/  LDC R0, c[0x0][0x398] ;  /* 0x0000e600ff007b82 */ /* 0x000e620000000800 */
[----:B0-----:R-:W-:Y:S01]  /*00a0*/  IMAD R2, R2, UR6, R3 ;  /* 0x0000000602027c24 */ /* 0x001fe2000f8e0203 */
[----:B--2---:R-:W-:-:S04]  /*00b0*/  IADD3 R3, PT, PT, R7, UR4, RZ ;  /* 0x0000000407037c10 */ /* 0x004fc8000fffe0ff */
[-C--:B---3--:R-:W-:Y:S02]  /*00c0*/  IADD3 R4, PT, PT, R3, R9.reuse, RZ ;  /* 0x0000000903047210 */ /* 0x088fe40007ffe0ff */
[----:B------:R-:W-:Y:S02]  /*00d0*/  IADD3 R17, PT, PT, R2, R9, RZ ;  /* 0x0000000902117210 */ /* 0x000fe40007ffe0ff */
[----:B------:R-:W-:Y:S02]  /*00e0*/  IADD3 R5, PT, PT, -R9, R8, RZ ;  /* 0x0000000809057210 */ /* 0x000fe40007ffe1ff */
[----:B------:R-:W-:Y:S02]  /*00f0*/  VIMNMX R6, PT, PT, R4, R17, !PT ;  /* 0x0000001104067248 */ /* 0x000fe40007fe0100 */
[----:B-1----:R-:W-:-:S04]  /*0100*/  ISETP.GE.AND P0, PT, R0, 0x1, PT ;  /* 0x000000010000780c */ /* 0x002fc80003f06270 */
[----:B------:R-:W-:-:S13]  /*0110*/  ISETP.GE.OR P0, PT, R6, R5, !P0 ;  /* 0x000000050600720c */ /* 0x000fda0004706670 */
[----:B------:R-:W-:Y:S05]  /*0120*/  @P0 EXIT ;  /* 0x000000000000094d */ /* 0x000fea0003800000 */
[C---:B------:R-:W-:Y:S01]  /*0130*/  ISETP.GT.AND P0, PT, R9.reuse, -0x1, PT ;  /* 0xffffffff0900780c */ /* 0x040fe20003f04270 */
[----:B------:R-:W0:Y:S01]  /*0140*/  LDCU.64 UR6, c[0x0][0x358] ;  /* 0x00006b00ff0677ac */ /* 0x000e220008000a00 */
[----:B------:R-:W-:-:S04]  /*0150*/  SHF.L.U32 R15, R9, 0x1, RZ ;  /* 0x00000001090f7819 */ /* 0x000fc800000006ff */
[----:B------:R-:W-:-:S07]  /*0160*/  IADD3 R5, PT, PT, -R15, R8, RZ ;  /* 0x000000080f057210 */ /* 0x000fce0007ffe1ff */
[----:B------:R-:W-:Y:S05]  /*0170*/  @P0 BRA `(.L_x_0) ;  /* 0x0000000400a80947 */ /* 0x000fea0003800000 */
[C---:B------:R-:W-:Y:S01]  /*0180*/  ISETP.GE.U32.AND P0, PT, R0.reuse, 0x8, PT ;  /* 0x000000080000780c */ /* 0x040fe20003f06070 */
[----:B------:R-:W-:Y:S01]  /*0190*/  HFMA2 R6, -RZ, RZ, 0, 0 ;  /* 0x00000000ff067431 */ /* 0x000fe200000001ff */
[----:B------:R-:W-:-:S04]  /*01a0*/  LOP3.LUT R4, R0, 0x7, RZ, 0xc0, !PT ;  /* 0x0000000700047812 */ /* 0x000fc800078ec0ff */
[----:B------:R-:W-:-:S07]  /*01b0*/  ISETP.NE.AND P1, PT, R4, RZ, PT ;  /* 0x000000ff0400720c */ /* 0x000fce0003f25270 */
[----:B------:R-:W-:Y:S06]  /*01c0*/  @!P0 BRA `(.L_x_1) ;  /* 0x0000000000e08947 */ /* 0x000fec0003800000 */
[----:B------:R-:W1:Y:S01]  /*01d0*/  LDC.64 R12, c[0x0][0x388] ;  /* 0x0000e200ff0c7b82 */ /* 0x000e620000000a00 */
[C---:B------:R-:W-:Y:S01]  /*01e0*/  IADD3 R6, PT, PT, R8.reuse, UR4, R7 ;  /* 0x0000000408067c10 */ /* 0x040fe2000fffe007 */
[C-C-:B------:R-:W-:Y:S01]  /*01f0*/  IMAD R14, R8.reuse, 0x3, R3.reuse ;  /* 0x00000003080e7824 */ /* 0x140fe200078e0203 */
[C---:B------:R-:W-:Y:S01]  /*0200*/  SHF.L.U32 R11, R9.reuse, 0x4, RZ ;  /* 0x00000004090b7819 */ /* 0x040fe200000006ff */
[C-C-:B------:R-:W-:Y:S01]  /*0210*/  IMAD R16, R8.reuse, 0x5, R3.reuse ;  /* 0x0000000508107824 */ /* 0x140fe200078e0203 */
[----:B------:R-:W-:Y:S01]  /*0220*/  IADD3 R24, PT, PT, -R9, RZ, RZ ;  /* 0x000000ff09187210 */ /* 0x000fe20007ffe1ff */
[C-C-:B------:R-:W-:Y:S01]  /*0230*/  IMAD R17, R8.reuse, 0x6, R3.reuse ;  /* 0x0000000608117824 */ /* 0x140fe200078e0203 */
[----:B------:R-:W-:Y:S02]  /*0240*/  IADD3 R7, PT, PT, -R15, R6, RZ ;  /* 0x000000060f077210 */ /* 0x000fe40007ffe1ff */
[-C--:B------:R-:W-:Y:S01]  /*0250*/  LEA R9, R8, R3.reuse, 0x1 ;  /* 0x0000000308097211 */ /* 0x080fe200078e08ff */
[----:B------:R-:W-:Y:S01]  /*0260*/  IMAD R14, R24, 0x6, R14 ;  /* 0x00000006180e7824 */ /* 0x000fe200078e020e */
[----:B------:R-:W-:Y:S01]  /*0270*/  LEA R15, R8, R3, 0x2 ;  /* 0x00000003080f7211 */ /* 0x000fe200078e10ff */
[----:B------:R-:W-:Y:S01]  /*0280*/  IMAD R16, R24, 0xa, R16 ;  /* 0x0000000a18107824 */ /* 0x000fe200078e0210 */
[C---:B------:R-:W-:Y:S01]  /*0290*/  LEA R10, R8.reuse, -R11, 0x3 ;  /* 0x8000000b080a7211 */ /* 0x040fe200078e18ff */
[----:B------:R-:W-:Y:S01]  /*02a0*/  IMAD R8, R8, 0x7, R3 ;  /* 0x0000000708087824 */ /* 0x000fe200078e0203 */
[C---:B------:R-:W-:Y:S01]  /*02b0*/  LEA R9, R24.reuse, R9, 0x2 ;  /* 0x0000000918097211 */ /* 0x040fe200078e10ff */
[C---:B------:R-:W-:Y:S01]  /*02c0*/  IMAD R17, R24.reuse, 0xc, R17 ;  /* 0x0000000c18117824 */ /* 0x040fe200078e0211 */
[C---:B------:R-:W-:Y:S01]  /*02d0*/  LEA R15, R24.reuse, R15, 0x3 ;  /* 0x0000000f180f7211 */ /* 0x040fe200078e18ff */
[----:B------:R-:W-:Y:S01]  /*02e0*/  IMAD R24, R24, 0xe, R8 ;  /* 0x0000000e18187824 */ /* 0x000fe200078e0208 */
[----:B------:R-:W-:Y:S01]  /*02f0*/  LOP3.LUT R6, R0, 0x7ffffff8, RZ, 0xc0, !PT ;  /* 0x7ffffff800067812 */ /* 0x000fe200078ec0ff */
[----:B------:R-:W-:-:S02]  /*0300*/  IMAD R8, R3, R5, R2 ;  /* 0x0000000503087224 */ /* 0x000fc400078e0202 */
[C-C-:B------:R-:W-:Y:S01]  /*0310*/  IMAD R7, R5.reuse, R7, R2.reuse ;  /* 0x0000000705077224 */ /* 0x140fe200078e0202 */
[----:B------:R-:W-:Y:S01]  /*0320*/  IADD3 R26, PT, PT, -R6, RZ, RZ ;  /* 0x000000ff061a7210 */ /* 0x000fe20007ffe1ff */
[C---:B------:R-:W-:Y:S02]  /*0330*/  IMAD R10, R5.reuse, R10, RZ ;  /* 0x0000000a050a7224 */ /* 0x040fe400078e02ff */
[C-C-:B------:R-:W-:Y:S02]  /*0340*/  IMAD R9, R5.reuse, R9, R2.reuse ;  /* 0x0000000905097224 */ /* 0x140fe400078e0202 */
[C-C-:B------:R-:W-:Y:S02]  /*0350*/  IMAD R11, R5.reuse, R14, R2.reuse ;  /* 0x0000000e050b7224 */ /* 0x140fe400078e0202 */
[C-C-:B------:R-:W-:Y:S02]  /*0360*/  IMAD R25, R5.reuse, R15, R2.reuse ;  /* 0x0000000f05197224 */ /* 0x140fe400078e0202 */
[----:B------:R-:W-:-:S02]  /*0370*/  IMAD R27, R5, R16, R2 ;  /* 0x00000010051b7224 */ /* 0x000fc400078e0202 */
[C-C-:B------:R-:W-:Y:S02]  /*0380*/  IMAD R29, R5.reuse, R17, R2.reuse ;  /* 0x00000011051d7224 */ /* 0x140fe400078e0202 */
[----:B------:R-:W-:-:S07]  /*0390*/  IMAD R24, R5, R24, R2 ;  /* 0x0000001805187224 */ /* 0x000fce00078e0202 */
.L_x_2:
[----:B------:R-:W-:Y:S01]  /*03a0*/  IADD3 R26, PT, PT, R26, 0x8, RZ ;  /* 0x000000081a1a7810 */ /* 0x000fe20007ffe0ff */
[--C-:B-1-3--:R-:W-:Y:S01]  /*03b0*/  IMAD.WIDE R18, R8, 0x4, R12.reuse ;  /* 0x0000000408127825 */ /* 0x10afe200078e020c */
[----:B------:R-:W-:Y:S02]  /*03c0*/  IADD3 R8, PT, PT, R10, R8, RZ ;  /* 0x000000080a087210 */ /* 0x000fe40007ffe0ff */
[----:B------:R-:W-:Y:S01]  /*03d0*/  ISETP.NE.AND P0, PT, R26, RZ, PT ;  /* 0x000000ff1a00720c */ /* 0x000fe20003f05270 */
[--C-:B------:R-:W-:Y:S01]  /*03e0*/  IMAD.WIDE R14, R7, 0x4, R12.reuse ;  /* 0x00000004070e7825 */ /* 0x100fe200078e020c */
[----:B0-----:R0:W-:Y:S01]  /*03f0*/  STG.E desc[UR6][R18.64], RZ ;  /* 0x000000ff12007986 */ /* 0x0011e2000c101906 */
[C---:B------:R-:W-:Y:S02]  /*0400*/  IADD3 R7, PT, PT, R10.reuse, R7, RZ ;  /* 0x000000070a077210 */ /* 0x040fe40007ffe0ff */
[----:B------:R-:W-:Y:S01]  /*0410*/  IMAD.WIDE R16, R9, 0x4, R12 ;  /* 0x0000000409107825 */ /* 0x000fe200078e020c */
[----:B------:R1:W-:Y:S01]  /*0420*/  STG.E desc[UR6][R14.64], RZ ;  /* 0x000000ff0e007986 */ /* 0x0003e2000c101906 */
[----:B------:R-:W-:-:S02]  /*0430*/  IADD3 R9, PT, PT, R10, R9, RZ ;  /* 0x000000090a097210 */ /* 0x000fc40007ffe0ff */
[--C-:B------:R-:W-:Y:S01]  /*0440*/  IMAD.WIDE R20, R11, 0x4, R12.reuse ;  /* 0x000000040b147825 */ /* 0x100fe200078e020c */
[----:B------:R2:W-:Y:S01]  /*0450*/  STG.E desc[UR6][R16.64], RZ ;  /* 0x000000ff10007986 */ /* 0x0005e2000c101906 */
[C---:B------:R-:W-:Y:S02]  /*0460*/  IADD3 R11, PT, PT, R10.reuse, R11, RZ ;  /* 0x0000000b0a0b7210 */ /* 0x040fe40007ffe0ff */
[--C-:B0-----:R-:W-:Y:S01]  /*0470*/  IMAD.WIDE R18, R29, 0x4, R12.reuse ;  /* 0x000000041d127825 */ /* 0x101fe200078e020c */
[----:B------:R3:W-:Y:S01]  /*0480*/  STG.E desc[UR6][R20.64], RZ ;  /* 0x000000ff14007986 */ /* 0x0007e2000c101906 */
[C---:B------:R-:W-:Y:S02]  /*0490*/  IADD3 R29, PT, PT, R10.reuse, R29, RZ ;  /* 0x0000001d0a1d7210 */ /* 0x040fe40007ffe0ff */
[----:B-1----:R-:W-:Y:S01]  /*04a0*/  IMAD.WIDE R14, R25, 0x4, R12 ;  /* 0x00000004190e7825 */ /* 0x002fe200078e020c */
[----:B------:R-:W-:-:S03]  /*04b0*/  IADD3 R25, PT, PT, R10, R25, RZ ;  /* 0x000000190a197210 */ /* 0x000fc60007ffe0ff */
[--C-:B--2---:R-:W-:Y:S01]  /*04c0*/  IMAD.WIDE R16, R27, 0x4, R12.reuse ;  /* 0x000000041b107825 */ /* 0x104fe200078e020c */
[----:B------:R3:W-:Y:S01]  /*04d0*/  STG.E desc[UR6][R14.64], RZ ;  /* 0x000000ff0e007986 */ /* 0x0007e2000c101906 */
[----:B------:R-:W-:Y:S02]  /*04e0*/  IADD3 R27, PT, PT, R10, R27, RZ ;  /* 0x0000001b0a1b7210 */ /* 0x000fe40007ffe0ff */
[----:B------:R-:W-:Y:S01]  /*04f0*/  IMAD.WIDE R22, R24, 0x4, R12 ;  /* 0x0000000418167825 */ /* 0x000fe200078e020c */
[----:B------:R3:W-:Y:S01]  /*0500*/  STG.E desc[UR6][R16.64], RZ ;  /* 0x000000ff10007986 */ /* 0x0007e2000c101906 */
[----:B------:R-:W-:-:S03]  /*0510*/  IADD3 R24, PT, PT, R10, R24, RZ ;  /* 0x000000180a187210 */ /* 0x000fc60007ffe0ff */
[----:B------:R3:W-:Y:S04]  /*0520*/  STG.E desc[UR6][R18.64], RZ ;  /* 0x000000ff12007986 */ /* 0x0007e8000c101906 */
[----:B------:R3:W-:Y:S01]  /*0530*/  STG.E desc[UR6][R22.64], RZ ;  /* 0x000000ff16007986 */ /* 0x0007e2000c101906 */
[----:B------:R-:W-:Y:S05]  /*0540*/  @P0 BRA `(.L_x_2) ;  /* 0xfffffffc00940947 */ /* 0x000fea000383ffff */
.L_x_1:
[----:B0-----:R-:W-:Y:S05]  /*0550*/  @!P1 EXIT ;  /* 0x000000000000994d */ /* 0x001fea0003800000 */
[----:B------:R-:W-:Y:S02]  /*0560*/  ISETP.GE.U32.AND P0, PT, R4, 0x4, PT ;  /* 0x000000040400780c */ /* 0x000fe40003f06070 */
[----:B---3--:R-:W-:-:S04]  /*0570*/  LOP3.LUT R16, R0, 0x3, RZ, 0xc0, !PT ;  /* 0x0000000300107812 */ /* 0x008fc800078ec0ff */
[----:B------:R-:W-:-:S07]  /*0580*/  ISETP.NE.AND P1, PT, R16, RZ, PT ;  /* 0x000000ff1000720c */ /* 0x000fce0003f25270 */
[----:B------:R-:W-:Y:S06]  /*0590*/  @!P0 BRA `(.L_x_3) ;  /* 0x0000000000488947 */ /* 0x000fec0003800000 */
[----:B------:R-:W0:Y:S01]  /*05a0*/  LDC.64 R8, c[0x0][0x388] ;  /* 0x0000e200ff087b82 */ /* 0x000e220000000a00 */
[----:B------:R-:W-:Y:S01]  /*05b0*/  IMAD R4, R5, R6, R3 ;  /* 0x0000000605047224 */ /* 0x000fe200078e0203 */
[----:B------:R-:W-:-:S03]  /*05c0*/  IADD3 R6, PT, PT, R6, 0x4, RZ ;  /* 0x0000000406067810 */ /* 0x000fc60007ffe0ff */
[CC--:B------:R-:W-:Y:S01]  /*05d0*/  IMAD R11, R5.reuse, R4.reuse, R2 ;  /* 0x00000004050b7224 */ /* 0x0c0fe200078e0202 */
[----:B------:R-:W-:-:S04]  /*05e0*/  IADD3 R10, PT, PT, R5, R4, RZ ;  /* 0x00000004050a7210 */ /* 0x000fc80007ffe0ff */
[CC--:B------:R-:W-:Y:S01]  /*05f0*/  IADD3 R12, PT, PT, R5.reuse, R10.reuse, RZ ;  /* 0x0000000a050c7210 */ /* 0x0c0fe20007ffe0ff */
[----:B------:R-:W-:-:S03]  /*0600*/  IMAD R13, R5, R10, R2 ;  /* 0x0000000a050d7224 */ /* 0x000fc600078e0202 */
[CC--:B------:R-:W-:Y:S01]  /*0610*/  IADD3 R7, PT, PT, R5.reuse, R12.reuse, RZ ;  /* 0x0000000c05077210 */ /* 0x0c0fe20007ffe0ff */
[----:B------:R-:W-:-:S04]  /*0620*/  IMAD R15, R5, R12, R2 ;  /* 0x0000000c050f7224 */ /* 0x000fc800078e0202 */
[----:B------:R-:W-:Y:S02]  /*0630*/  IMAD R7, R5, R7, R2 ;  /* 0x0000000705077224 */ /* 0x000fe400078e0202 */
[----:B0-----:R-:W-:-:S04]  /*0640*/  IMAD.WIDE R10, R11, 0x4, R8 ;  /* 0x000000040b0a7825 */ /* 0x001fc800078e0208 */
[--C-:B------:R-:W-:Y:S01]  /*0650*/  IMAD.WIDE R12, R13, 0x4, R8.reuse ;  /* 0x000000040d0c7825 */ /* 0x100fe200078e0208 */
[----:B------:R0:W-:Y:S03]  /*0660*/  STG.E desc[UR6][R10.64], RZ ;  /* 0x000000ff0a007986 */ /* 0x0001e6000c101906 */
[--C-:B------:R-:W-:Y:S01]  /*0670*/  IMAD.WIDE R14, R15, 0x4, R8.reuse ;  /* 0x000000040f0e7825 */ /* 0x100fe200078e0208 */
[----:B------:R0:W-:Y:S03]  /*0680*/  STG.E desc[UR6][R12.64], RZ ;  /* 0x000000ff0c007986 */ /* 0x0001e6000c101906 */
[----:B------:R-:W-:Y:S01]  /*0690*/  IMAD.WIDE R8, R7, 0x4, R8 ;  /* 0x0000000407087825 */ /* 0x000fe200078e0208 */
[----:B------:R0:W-:Y:S04]  /*06a0*/  STG.E desc[UR6][R14.64], RZ ;  /* 0x000000ff0e007986 */ /* 0x0001e8000c101906 */
[----:B------:R0:W-:Y:S02]  /*06b0*/  STG.E desc[UR6][R8.64], RZ ;  /* 0x000000ff08007986 */ /* 0x0001e4000c101906 */
.L_x_3:
[----:B------:R-:W-:Y:S05]  /*06c0*/  @!P1 EXIT ;  /* 0x000000000000994d */ /* 0x000fea0003800000 */
[----:B------:R-:W-:Y:S02]  /*06d0*/  ISETP.NE.AND P0, PT, R16, 0x1, PT ;  /* 0x000000011000780c */ /* 0x000fe40003f05270 */
[----:B------:R-:W-:-:S04]  /*06e0*/  LOP3.LUT R0, R0, 0x1, RZ, 0xc0, !PT ;  /* 0x0000000100007812 */ /* 0x000fc800078ec0ff */
[----:B------:R-:W-:-:S07]  /*06f0*/  ISETP.NE.U32.AND P1, PT, R0, 0x1, PT ;  /* 0x000000010000780c */ /* 0x000fce0003f25070 */
[----:B------:R-:W-:Y:S06]  /*0700*/  @!P0 BRA `(.L_x_4) ;  /* 0x0000000000288947 */ /* 0x000fec0003800000 */
[----:B0-----:R-:W0:Y:S01]  /*0710*/  LDC.64 R8, c[0x0][0x388] ;  /* 0x0000e200ff087b82 */ /* 0x001e220000000a00 */
[----:B------:R-:W-:Y:S01]  /*0720*/  IMAD R0, R5, R6, R3 ;  /* 0x0000000605007224 */ /* 0x000fe200078e0203 */
[----:B------:R-:W-:-:S03]  /*0730*/  IADD3 R6, PT, PT, R6, 0x2, RZ ;  /* 0x0000000206067810 */ /* 0x000fc60007ffe0ff */
[CC--:B------:R-:W-:Y:S01]  /*0740*/  IMAD R11, R5.reuse, R0.reuse, R2 ;  /* 0x00000000050b7224 */ /* 0x0c0fe200078e0202 */
[----:B------:R-:W-:-:S05]  /*0750*/  IADD3 R4, PT, PT, R5, R0, RZ ;  /* 0x0000000005047210 */ /* 0x000fca0007ffe0ff */
[----:B------:R-:W-:Y:S02]  /*0760*/  IMAD R7, R5, R4, R2 ;  /* 0x0000000405077224 */ /* 0x000fe400078e0202 */
[----:B0-----:R-:W-:-:S04]  /*0770*/  IMAD.WIDE R10, R11, 0x4, R8 ;  /* 0x000000040b0a7825 */ /* 0x001fc800078e0208 */
[----:B------:R-:W-:Y:S01]  /*0780*/  IMAD.WIDE R8, R7, 0x4, R8 ;  /* 0x0000000407087825 */ /* 0x000fe200078e0208 */
[----:B------:R1:W-:Y:S04]  /*0790*/  STG.E desc[UR6][R10.64], RZ ;  /* 0x000000ff0a007986 */ /* 0x0003e8000c101906 */
[----:B------:R1:W-:Y:S02]  /*07a0*/  STG.E desc[UR6][R8.64], RZ ;  /* 0x000000ff08007986 */ /* 0x0003e4000c101906 */
.L_x_4:
[----:B------:R-:W-:Y:S05]  /*07b0*/  @P1 EXIT ;  /* 0x000000000000194d */ /* 0x000fea0003800000 */
[----:B01----:R-:W0:Y:S01]  /*07c0*/  LDC.64 R8, c[0x0][0x388] ;  /* 0x0000e200ff087b82 */ /* 0x003e220000000a00 */
[----:B------:R-:W-:-:S04]  /*07d0*/  IMAD R3, R5, R6, R3 ;  /* 0x0000000605037224 */ /* 0x000fc800078e0203 */
[----:B------:R-:W-:-:S04]  /*07e0*/  IMAD R3, R5, R3, R2 ;  /* 0x0000000305037224 */ /* 0x000fc800078e0202 */
[----:B0-----:R-:W-:-:S05]  /*07f0*/  IMAD.WIDE R2, R3, 0x4, R8 ;  /* 0x0000000403027825 */ /* 0x001fca00078e0208 */
[----:B------:R-:W-:Y:S01]  /*0800*/  STG.E desc[UR6][R2.64], RZ ;  /* 0x000000ff02007986 */ /* 0x000fe2000c101906 */
[----:B------:R-:W-:Y:S05]  /*0810*/  EXIT ;  /* 0x000000000000794d */ /* 0x000fea0003800000 */
.L_x_0:
[C---:B------:R-:W-:Y:S01]  /*0820*/  IADD3 R0, PT, PT, R15.reuse, 0x1, RZ ;  /* 0x000000010f007810 */ /* 0x040fe20007ffe0ff */
[----:B------:R-:W-:Y:S01]  /*0830*/  UMOV UR4, URZ ;  /* 0x000000ff00047c82 */ /* 0x000fe20008000000 */
[C---:B------:R-:W-:Y:S02]  /*0840*/  LOP3.LUT R6, R15.reuse, 0xe, RZ, 0xc0, !PT ;  /* 0x0000000e0f067812 */ /* 0x040fe400078ec0ff */
[----:B------:R-:W-:Y:S02]  /*0850*/  LOP3.LUT R7, R15, 0x6, RZ, 0xc0, !PT ;  /* 0x000000060f077812 */ /* 0x000fe400078ec0ff */
[----:B------:R-:W-:Y:S02]  /*0860*/  LOP3.LUT R14, R0, 0xfffffff0, RZ, 0xc0, !PT ;  /* 0xfffffff0000e7812 */ /* 0x000fe400078ec0ff */
[----:B------:R-:W-:Y:S02]  /*0870*/  ISETP.GE.U32.AND P0, PT, R6, 0x7, PT ;  /* 0x000000070600780c */ /* 0x000fe40003f06070 */
[----:B------:R-:W-:-:S02]  /*0880*/  ISETP.GE.U32.AND P1, PT, R7, 0x3, PT ;  /* 0x000000030700780c */ /* 0x000fc40003f26070 */
[----:B------:R-:W-:Y:S02]  /*0890*/  IADD3 R0, PT, PT, -R9, RZ, RZ ;  /* 0x000000ff09007210 */ /* 0x000fe40007ffe1ff */
[----:B------:R-:W-:-:S09]  /*08a0*/  IADD3 R14, PT, PT, -R14, RZ, RZ ;  /* 0x000000ff0e0e7210 */ /* 0x000fd20007ffe1ff */
.L_x_8:
[----:B-1----:R-:W-:Y:S01]  /*08b0*/  HFMA2 R16, -RZ, RZ, 0, 0 ;  /* 0x00000000ff107431 */ /* 0x002fe200000001ff */
[----:B------:R-:W-:-:S07]  /*08c0*/  MOV R19, R0 ;  /* 0x0000000000137202 */ /* 0x000fce0000000f00 */
.L_x_7:
[----:B------:R-:W1:Y:S01]  /*08d0*/  LDC.64 R6, c[0x0][0x390] ;  /* 0x0000e400ff067b82 */ /* 0x000e620000000a00 */
[----:B------:R-:W-:Y:S02]  /*08e0*/  ISETP.GE.U32.AND P2, PT, R15, 0xf, PT ;  /* 0x0000000f0f00780c */ /* 0x000fe40003f46070 */
[----:B------:R-:W-:Y:S02]  /*08f0*/  IADD3 R13, PT, PT, R4, R19, RZ ;  /* 0x00000013040d7210 */ /* 0x000fe40007ffe0ff */
[----:B------:R-:W-:-:S03]  /*0900*/  MOV R18, R0 ;  /* 0x0000000000127202 */ /* 0x000fc60000000f00 */
[----:B------:R-:W2:Y:S01]  /*0910*/  LDC.64 R8, c[0x0][0x380] ;  /* 0x0000e000ff087b82 */ /* 0x000ea20000000a00 */
[----:B-1----:R-:W-:-:S05]  /*0920*/  IMAD R21, R13, R6, R17 ;  /* 0x000000060d157224 */ /* 0x002fca00078e0211 */
[----:B------:R-:W-:Y:S05]  /*0930*/  @!P2 BRA `(.L_x_5) ;  /* 0x0000000000a8a947 */ /* 0x000fea0003800000 */
[----:B------:R-:W-:Y:S01]  /*0940*/  IMAD R13, R13, R6, R2 ;  /* 0x000000060d0d7224 */ /* 0x000fe200078e0202 */
[----:B------:R-:W-:Y:S02]  /*0950*/  MOV R6, R14 ;  /* 0x0000000e00067202 */ /* 0x000fe40000000f00 */
[----:B------:R-:W-:-:S07]  /*0960*/  MOV R18, R0 ;  /* 0x0000000000127202 */ /* 0x000fce0000000f00 */
.L_x_6:
[----:B------:R-:W1:Y:S02]  /*0970*/  LDC.64 R10, c[0x0][0x380] ;  /* 0x0000e000ff0a7b82 */ /* 0x000e640000000a00 */
[----:B-1----:R-:W-:-:S05]  /*0980*/  IMAD.WIDE R10, R13, 0x4, R10 ;  /* 0x000000040d0a7825 */ /* 0x002fca00078e020a */
[----:B0-----:R-:W3:Y:S04]  /*0990*/  LDG.E R27, desc[UR6][R10.64] ;  /* 0x000000060a1b7981 */ /* 0x001ee8000c1e1900 */
[----:B------:R-:W4:Y:S04]  /*09a0*/  LDG.E R26, desc[UR6][R10.64+0x4] ;  /* 0x000004060a1a7981 */ /* 0x000f28000c1e1900 */
[----:B------:R-:W5:Y:S04]  /*09b0*/  LDG.E R22, desc[UR6][R10.64+0x8] ;  /* 0x000008060a167981 */ /* 0x000f68000c1e1900 */
[----:B------:R-:W2:Y:S04]  /*09c0*/  LDG.E R23, desc[UR6][R10.64+0xc] ;  /* 0x00000c060a177981 */ /* 0x000ea8000c1e1900 */
[----:B------:R-:W2:Y:S04]  /*09d0*/  LDG.E R25, desc[UR6][R10.64+0x10] ;  /* 0x000010060a197981 */ /* 0x000ea8000c1e1900 */
[----:B------:R-:W2:Y:S04]  /*09e0*/  LDG.E R24, desc[UR6][R10.64+0x14] ;  /* 0x000014060a187981 */ /* 0x000ea8000c1e1900 */
[----:B------:R-:W2:Y:S04]  /*09f0*/  LDG.E R12, desc[UR6][R10.64+0x18] ;  /* 0x000018060a0c7981 */ /* 0x000ea8000c1e1900 */
[----:B------:R-:W2:Y:S01]  /*0a00*/  LDG.E R20, desc[UR6][R10.64+0x1c] ;  /* 0x00001c060a147981 */ /* 0x000ea2000c1e1900 */
[----:B---3--:R-:W-:-:S03]  /*0a10*/  FADD R27, R27, R16 ;  /* 0x000000101b1b7221 */ /* 0x008fc60000000000 */
[----:B------:R-:W3:Y:S01]  /*0a20*/  LDG.E R16, desc[UR6][R10.64+0x20] ;  /* 0x000020060a107981 */ /* 0x000ee2000c1e1900 */
[----:B----4-:R-:W-:-:S04]  /*0a30*/  FADD R27, R27, R26 ;  /* 0x0000001a1b1b7221 */ /* 0x010fc80000000000 */
[----:B-----5:R-:W-:Y:S02]  /*0a40*/  FADD R26, R27, R22 ;  /* 0x000000161b1a7221 */ /* 0x020fe40000000000 */
[----:B------:R-:W4:Y:S02]  /*0a50*/  LDG.E R22, desc[UR6][R10.64+0x24] ;  /* 0x000024060a167981 */ /* 0x000f24000c1e1900 */
[----:B--2---:R-:W-:Y:S02]  /*0a60*/  FADD R26, R26, R23 ;  /* 0x000000171a1a7221 */ /* 0x004fe40000000000 */
[----:B------:R-:W2:Y:S02]  /*0a70*/  LDG.E R23, desc[UR6][R10.64+0x28] ;  /* 0x000028060a177981 */ /* 0x000ea4000c1e1900 */
[----:B------:R-:W-:Y:S02]  /*0a80*/  FADD R27, R26, R25 ;  /* 0x000000191a1b7221 */ /* 0x000fe40000000000 */
[----:B------:R-:W5:Y:S02]  /*0a90*/  LDG.E R25, desc[UR6][R10.64+0x2c] ;  /* 0x00002c060a197981 */ /* 0x000f64000c1e1900 */
[----:B------:R-:W-:-:S02]  /*0aa0*/  FADD R27, R27, R24 ;  /* 0x000000181b1b7221 */ /* 0x000fc40000000000 */
[----:B------:R-:W5:Y:S02]  /*0ab0*/  LDG.E R24, desc[UR6][R10.64+0x30] ;  /* 0x000030060a187981 */ /* 0x000f64000c1e1900 */
[----:B------:R-:W-:Y:S02]  /*0ac0*/  FADD R27, R27, R12 ;  /* 0x0000000c1b1b7221 */ /* 0x000fe40000000000 */
[----:B------:R-:W5:Y:S02]  /*0ad0*/  LDG.E R12, desc[UR6][R10.64+0x34] ;  /* 0x000034060a0c7981 */ /* 0x000f64000c1e1900 */
[----:B------:R-:W-:Y:S02]  /*0ae0*/  FADD R27, R27, R20 ;  /* 0x000000141b1b7221 */ /* 0x000fe40000000000 */
[----:B------:R-:W5:Y:S04]  /*0af0*/  LDG.E R20, desc[UR6][R10.64+0x38] ;  /* 0x000038060a147981 */ /* 0x000f68000c1e1900 */
[----:B------:R-:W5:Y:S01]  /*0b00*/  LDG.E R26, desc[UR6][R10.64+0x3c] ;  /* 0x00003c060a1a7981 */ /* 0x000f62000c1e1900 */
[----:B------:R-:W-:-:S04]  /*0b10*/  IADD3 R6, PT, PT, R6, 0x10, RZ ;  /* 0x0000001006067810 */ /* 0x000fc80007ffe0ff */
[----:B------:R-:W-:Y:S02]  /*0b20*/  ISETP.NE.AND P2, PT, R6, RZ, PT ;  /* 0x000000ff0600720c */ /* 0x000fe40003f45270 */
[----:B------:R-:W-:Y:S02]  /*0b30*/  IADD3 R18, PT, PT, R18, 0x10, RZ ;  /* 0x0000001012127810 */ /* 0x000fe40007ffe0ff */
[----:B------:R-:W-:Y:S01]  /*0b40*/  IADD3 R13, PT, PT, R13, 0x10, RZ ;  /* 0x000000100d0d7810 */ /* 0x000fe20007ffe0ff */
[----:B---3--:R-:W-:-:S04]  /*0b50*/  FADD R27, R27, R16 ;  /* 0x000000101b1b7221 */ /* 0x008fc80000000000 */
[----:B----4-:R-:W-:-:S04]  /*0b60*/  FADD R22, R27, R22 ;  /* 0x000000161b167221 */ /* 0x010fc80000000000 */
[----:B--2---:R-:W-:-:S04]  /*0b70*/  FADD R22, R22, R23 ;  /* 0x0000001716167221 */ /* 0x004fc80000000000 */
[----:B-----5:R-:W-:-:S04]  /*0b80*/  FADD R25, R22, R25 ;  /* 0x0000001916197221 */ /* 0x020fc80000000000 */
[----:B------:R-:W-:-:S04]  /*0b90*/  FADD R25, R25, R24 ;  /* 0x0000001819197221 */ /* 0x000fc80000000000 */
[----:B------:R-:W-:-:S04]  /*0ba0*/  FADD R25, R25, R12 ;  /* 0x0000000c19197221 */ /* 0x000fc80000000000 */
[----:B------:R-:W-:-:S04]  /*0bb0*/  FADD R25, R25, R20 ;  /* 0x0000001419197221 */ /* 0x000fc80000000000 */
[----:B------:R-:W-:Y:S01]  /*0bc0*/  FADD R16, R25, R26 ;  /* 0x0000001a19107221 */ /* 0x000fe20000000000 */
[----:B------:R-:W-:Y:S06]  /*0bd0*/  @P2 BRA `(.L_x_6) ;  /* 0xfffffffc00642947 */ /* 0x000fec000383ffff */
.L_x_5:
[----:B------:R-:W-:-:S05]  /*0be0*/  @P0 IADD3 R13, PT, PT, R21, R18, RZ ;  /* 0x00000012150d0210 */ /* 0x000fca0007ffe0ff */
[----:B--2---:R-:W-:-:S05]  /*0bf0*/  @P0 IMAD.WIDE R12, R13, 0x4, R8 ;  /* 0x000000040d0c0825 */ /* 0x004fca00078e0208 */
[----:B0-----:R-:W2:Y:S04]  /*0c00*/  @P0 LDG.E R23, desc[UR6][R12.64] ;  /* 0x000000060c170981 */ /* 0x001ea8000c1e1900 */
[----:B------:R-:W3:Y:S04]  /*0c10*/  @P0 LDG.E R24, desc[UR6][R12.64+0x4] ;  /* 0x000004060c180981 */ /* 0x000ee8000c1e1900 */
[----:B------:R-:W4:Y:S04]  /*0c20*/  @P0 LDG.E R6, desc[UR6][R12.64+0x8] ;  /* 0x000008060c060981 */ /* 0x000f28000c1e1900 */
[----:B------:R-:W5:Y:S01]  /*0c30*/  @P0 LDG.E R22, desc[UR6][R12.64+0xc] ;  /* 0x00000c060c160981 */ /* 0x000f62000c1e1900 */
[----:B------:R-:W-:-:S03]  /*0c40*/  @P0 IADD3 R18, PT, PT, R18, 0x8, RZ ;  /* 0x0000000812120810 */ /* 0x000fc60007ffe0ff */
[----:B------:R-:W5:Y:S01]  /*0c50*/  @P0 LDG.E R20, desc[UR6][R12.64+0x10] ;  /* 0x000010060c140981 */ /* 0x000f62000c1e1900 */
[----:B------:R-:W-:-:S03]  /*0c60*/  @P1 IADD3 R11, PT, PT, R21, R18, RZ ;  /* 0x00000012150b1210 */ /* 0x000fc60007ffe0ff */
[----:B------:R-:W5:Y:S01]  /*0c70*/  @P0 LDG.E R26, desc[UR6][R12.64+0x14] ;  /* 0x000014060c1a0981 */ /* 0x000f62000c1e1900 */
[----:B------:R-:W-:-:S03]  /*0c80*/  @P1 IADD3 R18, PT, PT, R18, 0x4, RZ ;  /* 0x0000000412121810 */ /* 0x000fc60007ffe0ff */
[----:B------:R-:W5:Y:S01]  /*0c90*/  @P0 LDG.E R25, desc[UR6][R12.64+0x18] ;  /* 0x000018060c190981 */ /* 0x000f62000c1e1900 */
[----:B------:R-:W-:-:S03]  /*0ca0*/  @P1 IMAD.WIDE R10, R11, 0x4, R8 ;  /* 0x000000040b0a1825 */ /* 0x000fc600078e0208 */
[----:B------:R-:W5:Y:S01]  /*0cb0*/  @P0 LDG.E R27, desc[UR6][R12.64+0x1c] ;  /* 0x00001c060c1b0981 */ /* 0x000f62000c1e1900 */
[----:B------:R-:W-:-:S03]  /*0cc0*/  IADD3 R29, PT, PT, R21, R18, RZ ;  /* 0x00000012151d7210 */ /* 0x000fc60007ffe0ff */
[----:B------:R-:W5:Y:S01]  /*0cd0*/  @P1 LDG.E R21, desc[UR6][R10.64] ;  /* 0x000000060a151981 */ /* 0x000f62000c1e1900 */
[----:B------:R-:W-:Y:S01]  /*0ce0*/  LOP3.LUT P2, RZ, R7, 0x1, RZ, 0xc0, !PT ;  /* 0x0000000107ff7812 */ /* 0x000fe2000784c0ff */
[----:B------:R-:W-:Y:S02]  /*0cf0*/  IMAD.WIDE R8, R29, 0x4, R8 ;  /* 0x000000041d087825 */ /* 0x000fe400078e0208 */
[----:B------:R-:W5:Y:S04]  /*0d00*/  @P1 LDG.E R28, desc[UR6][R10.64+0x4] ;  /* 0x000004060a1c1981 */ /* 0x000f68000c1e1900 */
[----:B------:R-:W5:Y:S04]  /*0d10*/  @P1 LDG.E R18, desc[UR6][R10.64+0x8] ;  /* 0x000008060a121981 */ /* 0x000f68000c1e1900 */
[----:B------:R-:W5:Y:S04]  /*0d20*/  @P1 LDG.E R29, desc[UR6][R10.64+0xc] ;  /* 0x00000c060a1d1981 */ /* 0x000f68000c1e1900 */
[----:B------:R-:W5:Y:S04]  /*0d30*/  @P2 LDG.E R13, desc[UR6][R8.64+0x4] ;  /* 0x00000406080d2981 */ /* 0x000f68000c1e1900 */
[----:B------:R-:W5:Y:S01]  /*0d40*/  @P2 LDG.E R12, desc[UR6][R8.64+0x8] ;  /* 0x00000806080c2981 */ /* 0x000f62000c1e1900 */
[----:B--2---:R-:W-:-:S04]  /*0d50*/  @P0 FADD R23, R16, R23 ;  /* 0x0000001710170221 */ /* 0x004fc80000000000 */
[----:B---3--:R-:W-:Y:S02]  /*0d60*/  @P0 FADD R24, R23, R24 ;  /* 0x0000001817180221 */ /* 0x008fe40000000000 */
[----:B------:R-:W2:Y:S02]  /*0d70*/  LDG.E R23, desc[UR6][R8.64] ;  /* 0x0000000608177981 */ /* 0x000ea4000c1e1900 */
[----:B----4-:R-:W-:-:S04]  /*0d80*/  @P0 FADD R6, R24, R6 ;  /* 0x0000000618060221 */ /* 0x010fc80000000000 */
[----:B-----5:R-:W-:-:S04]  /*0d90*/  @P0 FADD R6, R6, R22 ;  /* 0x0000001606060221 */ /* 0x020fc80000000000 */
[----:B------:R-:W-:-:S04]  /*0da0*/  @P0 FADD R6, R6, R20 ;  /* 0x0000001406060221 */ /* 0x000fc80000000000 */
[----:B------:R-:W-:-:S04]  /*0db0*/  @P0 FADD R6, R6, R26 ;  /* 0x0000001a06060221 */ /* 0x000fc80000000000 */
[----:B------:R-:W-:-:S04]  /*0dc0*/  @P0 FADD R6, R6, R25 ;  /* 0x0000001906060221 */ /* 0x000fc80000000000 */
[----:B------:R-:W-:-:S04]  /*0dd0*/  @P0 FADD R16, R6, R27 ;  /* 0x0000001b06100221 */ /* 0x000fc80000000000 */
[----:B------:R-:W-:-:S04]  /*0de0*/  @P1 FADD R21, R16, R21 ;  /* 0x0000001510151221 */ /* 0x000fc80000000000 */
[----:B------:R-:W-:Y:S01]  /*0df0*/  @P1 FADD R21, R21, R28 ;  /* 0x0000001c15151221 */ /* 0x000fe20000000000 */
[----:B------:R-:W-:-:S03]  /*0e00*/  ISETP.NE.AND P3, PT, R19, R7, PT ;  /* 0x000000071300720c */ /* 0x000fc60003f65270 */
[----:B------:R-:W-:-:S04]  /*0e10*/  @P1 FADD R18, R21, R18 ;  /* 0x0000001215121221 */ /* 0x000fc80000000000 */
[----:B------:R-:W-:Y:S01]  /*0e20*/  @P1 FADD R16, R18, R29 ;  /* 0x0000001d12101221 */ /* 0x000fe20000000000 */
[----:B------:R-:W-:-:S03]  /*0e30*/  IADD3 R19, PT, PT, R19, 0x1, RZ ;  /* 0x0000000113137810 */ /* 0x000fc60007ffe0ff */
[----:B--2---:R-:W-:-:S04]  /*0e40*/  FADD R16, R23, R16 ;  /* 0x0000001017107221 */ /* 0x004fc80000000000 */
[----:B------:R-:W-:-:S04]  /*0e50*/  @P2 FADD R13, R16, R13 ;  /* 0x0000000d100d2221 */ /* 0x000fc80000000000 */
[----:B------:R-:W-:Y:S01]  /*0e60*/  @P2 FADD R16, R13, R12 ;  /* 0x0000000c0d102221 */ /* 0x000fe20000000000 */
[----:B------:R-:W-:Y:S06]  /*0e70*/  @P3 BRA `(.L_x_7) ;  /* 0xfffffff800943947 */ /* 0x000fec000383ffff */
[----:B------:R-:W0:Y:S01]  /*0e80*/  LDC.64 R6, c[0x0][0x388] ;  /* 0x0000e200ff067b82 */ /* 0x000e220000000a00 */
[C---:B------:R-:W-:Y:S01]  /*0e90*/  IMAD R8, R5.reuse, UR4, R3 ;  /* 0x0000000405087c24 */ /* 0x040fe2000f8e0203 */
[----:B------:R-:W1:Y:S03]  /*0ea0*/  LDCU UR5, c[0x0][0x398] ;  /* 0x00007300ff0577ac */ /* 0x000e660008000800 */
[----:B------:R-:W-:Y:S01]  /*0eb0*/  IMAD R9, R5, R8, R2 ;  /* 0x0000000805097224 */ /* 0x000fe200078e0202 */
[----:B------:R-:W-:-:S04]  /*0ec0*/  UIADD3 UR4, UPT, UPT, UR4, 0x1, URZ ;  /* 0x0000000104047890 */ /* 0x000fc8000fffe0ff */
[----:B-1----:R-:W-:Y:S01]  /*0ed0*/  UISETP.NE.AND UP0, UPT, UR4, UR5, UPT ;  /* 0x000000050400728c */ /* 0x002fe2000bf05270 */
[----:B0-----:R-:W-:-:S05]  /*0ee0*/  IMAD.WIDE R6, R9, 0x4, R6 ;  /* 0x0000000409067825 */ /* 0x001fca00078e0206 */
[----:B------:R1:W-:Y:S03]  /*0ef0*/  STG.E desc[UR6][R6.64], R16 ;  /* 0x0000001006007986 */ /* 0x0003e6000c101906 */
[----:B------:R-:W-:Y:S05]  /*0f00*/  BRA.U UP0, `(.L_x_8) ;  /* 0xfffffff900687547 */ /* 0x000fea000b83ffff */
[----:B------:R-:W-:Y:S05]  /*0f10*/  EXIT ;  /* 0x000000000000794d */ /* 0x000fea0003800000 */
.L_x_9:
[----:B------:R-:W-:-:S00]  /*0f20*/  BRA `(.L_x_9) ;  /* 0xfffffffc00fc7947 */ /* 0x000fc0000383ffff */
[----:B------:R-:W-:-:S00]  /*0f30*/  NOP ;  /* 0x0000000000007918 */ /* 0x000fc00000000000 */
        /* <DEDUP_REMOVED lines=12> */
.L_x_10:


//--------------------- .nv.shared.reserved.0     --------------------------
	.section	.nv.shared.reserved.0,"aw",@nobits
	.weak		__nv_reservedSMEM_offset_0_alias
	.size		__nv_reservedSMEM_offset_0_alias, 0, 64
	.other		__nv_reservedSMEM_offset_0_alias,@"STO_CUDA_RESERVED_SHARED STV_DEFAULT"
__nv_reservedSMEM_offset_0_alias:
	.zero		0
	.zero		64


//--------------------- .nv.constant0._Z13computeOutputPfS_iii --------------------------
	.section	.nv.constant0._Z13computeOutputPfS_iii,"a",@progbits
	.sectionflags	@""
	.align	4
.nv.constant0._Z13computeOutputPfS_iii:
	.zero		924


//--------------------- SYMBOLS --------------------------

	.type		.nv.reservedSmem.offset0,@object
	.size		.nv.reservedSmem.offset0,0x4
